	.headerflags	@"EF_CUDA_TEXMODE_UNIFIED EF_CUDA_64BIT_ADDRESS EF_CUDA_ACCELERATORS EF_CUDA_SM90 EF_CUDA_VIRTUAL_SM(EF_CUDA_SM90)"
	.elftype	@"ET_EXEC"


//--------------------- .nv.info                  --------------------------
	.section	.nv.info,"",@"SHT_CUDA_INFO"
	.align	4


	//----- nvinfo : EIATTR_REGCOUNT
	.align		4
        /*0000*/ 	.byte	0x04, 0x2f
        /*0002*/ 	.short	(.L_1 - .L_0)
	.align		4
.L_0:
        /*0004*/ 	.word	index@(triton_poi_fused_convolution_relu_57)
        /*0008*/ 	.word	0x00000012


	//----- nvinfo : EIATTR_MIN_STACK_SIZE
	.align		4
.L_1:
        /*000c*/ 	.byte	0x04, 0x12
        /*000e*/ 	.short	(.L_3 - .L_2)
	.align		4
.L_2:
        /*0010*/ 	.word	index@(triton_poi_fused_convolution_relu_57)
        /*0014*/ 	.word	0x00000000


	//----- nvinfo : EIATTR_FRAME_SIZE
	.align		4
.L_3:
        /*0018*/ 	.byte	0x04, 0x11
        /*001a*/ 	.short	(.L_5 - .L_4)
	.align		4
.L_4:
        /*001c*/ 	.word	index@(triton_poi_fused_convolution_relu_57)
        /*0020*/ 	.word	0x00000000


	//----- nvinfo : EIATTR_MIN_STACK_SIZE
	.align		4
.L_5:
        /*0024*/ 	.byte	0x04, 0x12
        /*0026*/ 	.short	(.L_7 - .L_6)
	.align		4
.L_6:
        /*0028*/ 	.word	index@(triton_poi_fused_convolution_relu_57)
        /*002c*/ 	.word	0x00000000
.L_7:


//--------------------- .nv.info.triton_poi_fused_convolution_relu_57 --------------------------
	.section	.nv.info.triton_poi_fused_convolution_relu_57,"",@"SHT_CUDA_INFO"
	.sectionflags	@""
	.align	4


	//----- nvinfo : EIATTR_CUDA_API_VERSION
	.align		4
        /*0000*/ 	.byte	0x04, 0x37
        /*0002*/ 	.short	(.L_9 - .L_8)
.L_8:
        /*0004*/ 	.word	0x0000007c


	//----- nvinfo : EIATTR_KPARAM_INFO
	.align		4
.L_9:
        /*0008*/ 	.byte	0x04, 0x17
        /*000a*/ 	.short	(.L_11 - .L_10)
.L_10:
        /*000c*/ 	.word	0x00000000
        /*0010*/ 	.short	0x0002
        /*0012*/ 	.short	0x0010
        /*0014*/ 	.byte	0x00, 0xf0, 0x11, 0x00


	//----- nvinfo : EIATTR_KPARAM_INFO
	.align		4
.L_11:
        /*0018*/ 	.byte	0x04, 0x17
        /*001a*/ 	.short	(.L_13 - .L_12)
.L_12:
        /*001c*/ 	.word	0x00000000
        /*0020*/ 	.short	0x0001
        /*0022*/ 	.short	0x0008
        /*0024*/ 	.byte	0x00, 0xf4, 0x21, 0x00


	//----- nvinfo : EIATTR_KPARAM_INFO
	.align		4
.L_13:
        /*0028*/ 	.byte	0x04, 0x17
        /*002a*/ 	.short	(.L_15 - .L_14)
.L_14:
        /*002c*/ 	.word	0x00000000
        /*0030*/ 	.short	0x0000
        /*0032*/ 	.short	0x0000
        /*0034*/ 	.byte	0x00, 0xf4, 0x21, 0x00


	//----- nvinfo : EIATTR_SPARSE_MMA_MASK
	.align		4
.L_15:
        /*0038*/ 	.byte	0x03, 0x50
        /*003a*/ 	.short	0x0000


	//----- nvinfo : EIATTR_MAXREG_COUNT
	.align		4
        /*003c*/ 	.byte	0x03, 0x1b
        /*003e*/ 	.short	0x00ff


	//----- nvinfo : EIATTR_EXIT_INSTR_OFFSETS
	.align		4
        /*0040*/ 	.byte	0x04, 0x1c
        /*0042*/ 	.short	(.L_17 - .L_16)


	//   ....[0]....
.L_16:
        /*0044*/ 	.word	0x00000360


	//----- nvinfo : EIATTR_REQNTID
	.align		4
.L_17:
        /*0048*/ 	.byte	0x04, 0x10
        /*004a*/ 	.short	(.L_19 - .L_18)
.L_18:
        /*004c*/ 	.word	0x00000080
        /*0050*/ 	.word	0x00000001
        /*0054*/ 	.word	0x00000001


	//----- nvinfo : EIATTR_CBANK_PARAM_SIZE
	.align		4
.L_19:
        /*0058*/ 	.byte	0x03, 0x19
        /*005a*/ 	.short	0x0014


	//----- nvinfo : EIATTR_PARAM_CBANK
	.align		4
        /*005c*/ 	.byte	0x04, 0x0a
        /*005e*/ 	.short	(.L_21 - .L_20)
	.align		4
.L_20:
        /*0060*/ 	.word	index@(.nv.constant0.triton_poi_fused_convolution_relu_57)
        /*0064*/ 	.short	0x0210
        /*0066*/ 	.short	0x0014


	//----- nvinfo : EIATTR_SW_WAR
	.align		4
.L_21:
        /*0068*/ 	.byte	0x04, 0x36
        /*006a*/ 	.short	(.L_23 - .L_22)
.L_22:
        /*006c*/ 	.word	0x00000008
.L_23:


//--------------------- .nv.callgraph             --------------------------
	.section	.nv.callgraph,"",@"SHT_CUDA_CALLGRAPH"
	.align	4
	.sectionentsize	8
	.align		4
        /*0000*/ 	.word	0x00000000
	.align		4
        /*0004*/ 	.word	0xffffffff
	.align		4
        /*0008*/ 	.word	0x00000000
	.align		4
        /*000c*/ 	.word	0xfffffffe
	.align		4
        /*0010*/ 	.word	0x00000000
	.align		4
        /*0014*/ 	.word	0xfffffffd
	.align		4
        /*0018*/ 	.word	0x00000000
	.align		4
        /*001c*/ 	.word	0xfffffffc


//--------------------- .text.triton_poi_fused_convolution_relu_57 --------------------------
	.section	.text.triton_poi_fused_convolution_relu_57,"ax",@progbits
	.align	128
        .global         triton_poi_fused_convolution_relu_57
        .type           triton_poi_fused_convolution_relu_57,@function
        .size           triton_poi_fused_convolution_relu_57,(.L_x_1 - triton_poi_fused_convolution_relu_57)
        .other          triton_poi_fused_convolution_relu_57,@"STO_CUDA_ENTRY STV_DEFAULT"
triton_poi_fused_convolution_relu_57:
.text.triton_poi_fused_convolution_relu_57:
[----:B------:R-:W-:Y:S01]  /*0000*/  LDC R1, c[0x0][0x28] ;  /* 0x00000a00ff017b82 */ /* 0x000fe20000000800 */
[----:B------:R-:W1:Y:S07]  /*0010*/  S2R R0, SR_TID.X ;  /* 0x0000000000007919 */ /* 0x000e6e0000002100 */
[----:B------:R-:W2:Y:S01]  /*0020*/  LDC.64 R2, c[0x0][0x218] ;  /* 0x00008600ff027b82 */ /* 0x000ea20000000a00 */
[----:B------:R-:W-:Y:S01]  /*0030*/  ULDC.64 UR4, c[0x0][0x208] ;  /* 0x0000820000047ab9 */ /* 0x000fe20000000a00 */
[----:B------:R-:W3:Y:S06]  /*0040*/  S2R R5, SR_CTAID.X ;  /* 0x0000000000057919 */ /* 0x000eec0000002500 */
[----:B------:R-:W4:Y:S01]  /*0050*/  LDC.64 R8, c[0x0][0x210] ;  /* 0x00008400ff087b82 */ /* 0x000f220000000a00 */
[----:B-1----:R-:W-:Y:S01]  /*0060*/  IMAD.SHL.U32 R0, R0, 0x4, RZ ;  /* 0x0000000400007824 */ /* 0x002fe200078e00ff */
[----:B---3--:R-:W-:-:S04]  /*0070*/  SHF.R.S32.HI R4, RZ, 0x15, R5 ;  /* 0x00000015ff047819 */ /* 0x008fc80000011405 */
[----:B------:R-:W-:Y:S02]  /*0080*/  LOP3.LUT R0, R0, 0x1fc, RZ, 0xc0, !PT ;  /* 0x000001fc00007812 */ /* 0x000fe400078ec0ff */
[----:B------:R-:W-:-:S03]  /*0090*/  SGXT R4, R4, 0x1 ;  /* 0x000000010404781a */ /* 0x000fc60000000200 */
[----:B------:R-:W-:-:S04]  /*00a0*/  IMAD R5, R5, 0x400, R0 ;  /* 0x0000040005057824 */ /* 0x000fc800078e0200 */
[----:B----4-:R-:W-:Y:S01]  /*00b0*/  IMAD.WIDE R8, R5, 0x4, R8 ;  /* 0x0000000405087825 */ /* 0x010fe200078e0208 */
[----:B------:R-:W-:-:S04]  /*00c0*/  LEA.HI R4, R4, R5, RZ, 0xa ;  /* 0x0000000504047211 */ /* 0x000fc800078f50ff */
[----:B------:R-:W-:Y:S01]  /*00d0*/  SHF.R.S32.HI R0, RZ, 0xa, R4 ;  /* 0x0000000aff007819 */ /* 0x000fe20000011404 */
[----:B------:R-:W-:-:S03]  /*00e0*/  VIADD R4, R4, 0x200 ;  /* 0x0000020004047836 */ /* 0x000fc60000000000 */
[----:B------:R-:W-:Y:S02]  /*00f0*/  LEA.HI R6, R0, R0, RZ, 0x5 ;  /* 0x0000000000067211 */ /* 0x000fe400078f28ff */
[----:B------:R-:W-:Y:S02]  /*0100*/  SHF.R.S32.HI R4, RZ, 0xa, R4 ;  /* 0x0000000aff047819 */ /* 0x000fe40000011404 */
[----:B------:R-:W-:Y:S02]  /*0110*/  LOP3.LUT R7, R6, 0xffffffe0, RZ, 0xc0, !PT ;  /* 0xffffffe006077812 */ /* 0x000fe400078ec0ff */
[----:B------:R-:W-:-:S03]  /*0120*/  LEA.HI R6, R4, R4, RZ, 0x5 ;  /* 0x0000000404067211 */ /* 0x000fc600078f28ff */
[----:B------:R-:W-:Y:S01]  /*0130*/  IMAD.IADD R7, R0, 0x1, -R7 ;  /* 0x0000000100077824 */ /* 0x000fe200078e0a07 */
[----:B------:R-:W-:-:S03]  /*0140*/  LOP3.LUT R13, R6, 0xffffffe0, RZ, 0xc0, !PT ;  /* 0xffffffe0060d7812 */ /* 0x000fc600078ec0ff */
[----:B--2---:R-:W-:-:S04]  /*0150*/  IMAD.WIDE R10, R7, 0x4, R2 ;  /* 0x00000004070a7825 */ /* 0x004fc800078e0202 */
[----:B------:R-:W-:Y:S02]  /*0160*/  IMAD.IADD R13, R4, 0x1, -R13 ;  /* 0x00000001040d7824 */ /* 0x000fe400078e0a0d */
[----:B------:R-:W2:Y:S02]  /*0170*/  LDG.E.128 R4, desc[UR4][R8.64] ;  /* 0x0000000408047981 */ /* 0x000ea4000c1e1d00 */
[----:B------:R-:W-:Y:S02]  /*0180*/  IMAD.WIDE R2, R13, 0x4, R2 ;  /* 0x000000040d027825 */ /* 0x000fe400078e0202 */
[----:B------:R-:W2:Y:S04]  /*0190*/  LDG.E.EL R10, desc[UR4][R10.64] ;  /* 0x000000040a0a7981 */ /* 0x000ea8000c2e1900 */
[----:B------:R-:W3:Y:S04]  /*01a0*/  LDG.E.EL R2, desc[UR4][R2.64] ;  /* 0x0000000402027981 */ /* 0x000ee8000c2e1900 */
[----:B------:R-:W3:Y:S01]  /*01b0*/  LDG.E.128 R12, desc[UR4][R8.64+0x800] ;  /* 0x00080004080c7981 */ /* 0x000ee2000c1e1d00 */
[CC--:B--2---:R-:W-:Y:S01]  /*01c0*/  FSETP.GEU.AND P6, PT, R5.reuse, -R10.reuse, PT ;  /* 0x8000000a0500720b */ /* 0x0c4fe20003fce000 */
[--C-:B------:R-:W-:Y:S01]  /*01d0*/  FADD R5, R5, R10.reuse ;  /* 0x0000000a05057221 */ /* 0x100fe20000000000 */
[CC--:B------:R-:W-:Y:S01]  /*01e0*/  FSETP.GEU.AND P0, PT, R6.reuse, -R10.reuse, PT ;  /* 0x8000000a0600720b */ /* 0x0c0fe20003f0e000 */
[--C-:B------:R-:W-:Y:S01]  /*01f0*/  FADD R6, R6, R10.reuse ;  /* 0x0000000a06067221 */ /* 0x100fe20000000000 */
[C---:B------:R-:W-:Y:S01]  /*0200*/  FSETP.GEU.AND P1, PT, R7.reuse, -R10, PT ;  /* 0x8000000a0700720b */ /* 0x040fe20003f2e000 */
[----:B------:R-:W-:Y:S01]  /*0210*/  FADD R7, R7, R10 ;  /* 0x0000000a07077221 */ /* 0x000fe20000000000 */
[----:B------:R-:W-:-:S02]  /*0220*/  SEL R5, R5, RZ, P6 ;  /* 0x000000ff05057207 */ /* 0x000fc40003000000 */
[CC--:B---3--:R-:W-:Y:S01]  /*0230*/  FSETP.GEU.AND P3, PT, R13.reuse, -R2.reuse, PT ;  /* 0x800000020d00720b */ /* 0x0c8fe20003f6e000 */
[--C-:B------:R-:W-:Y:S01]  /*0240*/  FADD R13, R13, R2.reuse ;  /* 0x000000020d0d7221 */ /* 0x100fe20000000000 */
[CC--:B------:R-:W-:Y:S01]  /*0250*/  FSETP.GEU.AND P4, PT, R14.reuse, -R2.reuse, PT ;  /* 0x800000020e00720b */ /* 0x0c0fe20003f8e000 */
[--C-:B------:R-:W-:Y:S01]  /*0260*/  FADD R14, R14, R2.reuse ;  /* 0x000000020e0e7221 */ /* 0x100fe20000000000 */
[C---:B------:R-:W-:Y:S01]  /*0270*/  FSETP.GEU.AND P5, PT, R15.reuse, -R2, PT ;  /* 0x800000020f00720b */ /* 0x040fe20003fae000 */
[----:B------:R-:W-:Y:S01]  /*0280*/  FADD R15, R15, R2 ;  /* 0x000000020f0f7221 */ /* 0x000fe20000000000 */
[C---:B------:R-:W-:Y:S01]  /*0290*/  FSETP.GEU.AND P2, PT, R4.reuse, -R10, PT ;  /* 0x8000000a0400720b */ /* 0x040fe20003f4e000 */
[----:B------:R-:W-:Y:S01]  /*02a0*/  FADD R4, R4, R10 ;  /* 0x0000000a04047221 */ /* 0x000fe20000000000 */
[C---:B------:R-:W-:Y:S01]  /*02b0*/  FSETP.GEU.AND P6, PT, R12.reuse, -R2, PT ;  /* 0x800000020c00720b */ /* 0x040fe20003fce000 */
[----:B------:R-:W-:Y:S01]  /*02c0*/  FADD R2, R12, R2 ;  /* 0x000000020c027221 */ /* 0x000fe20000000000 */
[----:B------:R-:W-:-:S02]  /*02d0*/  SEL R6, R6, RZ, P0 ;  /* 0x000000ff06067207 */ /* 0x000fc40000000000 */
[----:B------:R-:W-:Y:S02]  /*02e0*/  SEL R7, R7, RZ, P1 ;  /* 0x000000ff07077207 */ /* 0x000fe40000800000 */
[----:B------:R-:W-:Y:S02]  /*02f0*/  SEL R4, R4, RZ, P2 ;  /* 0x000000ff04047207 */ /* 0x000fe40001000000 */
[----:B------:R-:W-:Y:S02]  /*0300*/  SEL R13, R13, RZ, P3 ;  /* 0x000000ff0d0d7207 */ /* 0x000fe40001800000 */
[----:B------:R-:W-:Y:S01]  /*0310*/  SEL R14, R14, RZ, P4 ;  /* 0x000000ff0e0e7207 */ /* 0x000fe20002000000 */
[----:B------:R-:W-:Y:S01]  /*0320*/  STG.E.128 desc[UR4][R8.64], R4 ;  /* 0x0000000408007986 */ /* 0x000fe2000c101d04 */
[----:B------:R-:W-:Y:S02]  /*0330*/  SEL R15, R15, RZ, P5 ;  /* 0x000000ff0f0f7207 */ /* 0x000fe40002800000 */
[----:B------:R-:W-:-:S05]  /*0340*/  SEL R12, R2, RZ, P6 ;  /* 0x000000ff020c7207 */ /* 0x000fca0003000000 */
[----:B------:R-:W-:Y:S01]  /*0350*/  STG.E.128 desc[UR4][R8.64+0x800], R12 ;  /* 0x0008000c08007986 */ /* 0x000fe2000c101d04 */
[----:B------:R-:W-:Y:S05]  /*0360*/  EXIT ;  /* 0x000000000000794d */ /* 0x000fea0003800000 */
.L_x_0:
[----:B------:R-:W-:-:S00]  /*0370*/  BRA `(.L_x_0) ;  /* 0xfffffffc00fc7947 */ /* 0x000fc0000383ffff */
[----:B------:R-:W-:-:S00]  /*0380*/  NOP ;  /* 0x0000000000007918 */ /* 0x000fc00000000000 */
[----:B------:R-:W-:-:S00]  /*0390*/  NOP ;  /* 0x0000000000007918 */ /* 0x000fc00000000000 */
[----:B------:R-:W-:-:S00]  /*03a0*/  NOP ;  /* 0x0000000000007918 */ /* 0x000fc00000000000 */
[----:B------:R-:W-:-:S00]  /*03b0*/  NOP ;  /* 0x0000000000007918 */ /* 0x000fc00000000000 */
[----:B------:R-:W-:-:S00]  /*03c0*/  NOP ;  /* 0x0000000000007918 */ /* 0x000fc00000000000 */
[----:B------:R-:W-:-:S00]  /*03d0*/  NOP ;  /* 0x0000000000007918 */ /* 0x000fc00000000000 */
[----:B------:R-:W-:-:S00]  /*03e0*/  NOP ;  /* 0x0000000000007918 */ /* 0x000fc00000000000 */
[----:B------:R-:W-:-:S00]  /*03f0*/  NOP ;  /* 0x0000000000007918 */ /* 0x000fc00000000000 */
.L_x_1:


//--------------------- .nv.constant0.triton_poi_fused_convolution_relu_57 --------------------------
	.section	.nv.constant0.triton_poi_fused_convolution_relu_57,"a",@progbits
	.sectionflags	@""
	.align	4
.nv.constant0.triton_poi_fused_convolution_relu_57:
	.zero		548
